//
// Generated by NVIDIA NVVM Compiler
//
// Compiler Build ID: CL-36424714
// Cuda compilation tools, release 13.0, V13.0.88
// Based on NVVM 20.0.0
//

.version 9.0
.target sm_100
.address_size 64

	// .globl	_Z20computeMeanAndStdDevPdiS_S_
.extern .shared .align 16 .b8 shared_mem[];

.visible .entry _Z20computeMeanAndStdDevPdiS_S_(
	.param .u64 .ptr .align 1 _Z20computeMeanAndStdDevPdiS_S__param_0,
	.param .u32 _Z20computeMeanAndStdDevPdiS_S__param_1,
	.param .u64 .ptr .align 1 _Z20computeMeanAndStdDevPdiS_S__param_2,
	.param .u64 .ptr .align 1 _Z20computeMeanAndStdDevPdiS_S__param_3
)
{
	.reg .pred 	%p<8>;
	.reg .b32 	%r<18>;
	.reg .b64 	%rd<20>;
	.reg .b64 	%fd<15>;

	ld.param.u64 	%rd9, [_Z20computeMeanAndStdDevPdiS_S__param_0];
	ld.param.u32 	%r9, [_Z20computeMeanAndStdDevPdiS_S__param_1];
	ld.param.u64 	%rd10, [_Z20computeMeanAndStdDevPdiS_S__param_2];
	ld.param.u64 	%rd11, [_Z20computeMeanAndStdDevPdiS_S__param_3];
	cvta.to.global.u64 	%rd1, %rd11;
	cvta.to.global.u64 	%rd2, %rd10;
	mov.u32 	%r10, %ctaid.x;
	mov.u32 	%r17, %ntid.x;
	mov.u32 	%r2, %tid.x;
	mad.lo.s32 	%r3, %r10, %r17, %r2;
	shl.b32 	%r11, %r17, 3;
	mov.u32 	%r12, shared_mem;
	add.s32 	%r4, %r12, %r11;
	shl.b32 	%r13, %r2, 3;
	add.s32 	%r5, %r12, %r13;
	mov.b64 	%rd12, 0;
	st.shared.u64 	[%r5], %rd12;
	add.s32 	%r6, %r4, %r13;
	st.shared.u64 	[%r6], %rd12;
	setp.ge.s32 	%p1, %r3, %r9;
	@%p1 bra 	$L__BB0_2;
	cvta.to.global.u64 	%rd13, %rd9;
	mul.wide.s32 	%rd14, %r3, 8;
	add.s64 	%rd15, %rd13, %rd14;
	ld.global.f64 	%fd3, [%rd15];
	st.shared.f64 	[%r5], %fd3;
	mul.f64 	%fd4, %fd3, %fd3;
	st.shared.f64 	[%r6], %fd4;
$L__BB0_2:
	bar.sync 	0;
	setp.lt.u32 	%p2, %r17, 2;
	@%p2 bra 	$L__BB0_6;
$L__BB0_3:
	shr.u32 	%r8, %r17, 1;
	setp.ge.u32 	%p3, %r2, %r8;
	@%p3 bra 	$L__BB0_5;
	shl.b32 	%r14, %r8, 3;
	add.s32 	%r15, %r5, %r14;
	ld.shared.f64 	%fd5, [%r15];
	ld.shared.f64 	%fd6, [%r5];
	add.f64 	%fd7, %fd5, %fd6;
	st.shared.f64 	[%r5], %fd7;
	add.s32 	%r16, %r6, %r14;
	ld.shared.f64 	%fd8, [%r16];
	ld.shared.f64 	%fd9, [%r6];
	add.f64 	%fd10, %fd8, %fd9;
	st.shared.f64 	[%r6], %fd10;
$L__BB0_5:
	bar.sync 	0;
	setp.gt.u32 	%p4, %r17, 3;
	mov.u32 	%r17, %r8;
	@%p4 bra 	$L__BB0_3;
$L__BB0_6:
	setp.ne.s32 	%p5, %r2, 0;
	@%p5 bra 	$L__BB0_11;
	ld.shared.f64 	%fd1, [shared_mem];
	ld.global.u64 	%rd18, [%rd2];
$L__BB0_8:
	mov.b64 	%fd11, %rd18;
	add.f64 	%fd12, %fd1, %fd11;
	mov.b64 	%rd16, %fd12;
	atom.relaxed.global.cas.b64 	%rd5, [%rd2], %rd18, %rd16;
	setp.ne.s64 	%p6, %rd18, %rd5;
	mov.u64 	%rd18, %rd5;
	@%p6 bra 	$L__BB0_8;
	ld.shared.f64 	%fd2, [%r4];
	ld.global.u64 	%rd19, [%rd1];
$L__BB0_10:
	mov.b64 	%fd13, %rd19;
	add.f64 	%fd14, %fd2, %fd13;
	mov.b64 	%rd17, %fd14;
	atom.relaxed.global.cas.b64 	%rd8, [%rd1], %rd19, %rd17;
	setp.ne.s64 	%p7, %rd19, %rd8;
	mov.u64 	%rd19, %rd8;
	@%p7 bra 	$L__BB0_10;
$L__BB0_11:
	ret;

}
	// .globl	_Z28normalizeAndComputeHistogramPdPiS0_S0_iddS0_iS0_i
.visible .entry _Z28normalizeAndComputeHistogramPdPiS0_S0_iddS0_iS0_i(
	.param .u64 .ptr .align 1 _Z28normalizeAndComputeHistogramPdPiS0_S0_iddS0_iS0_i_param_0,
	.param .u64 .ptr .align 1 _Z28normalizeAndComputeHistogramPdPiS0_S0_iddS0_iS0_i_param_1,
	.param .u64 .ptr .align 1 _Z28normalizeAndComputeHistogramPdPiS0_S0_iddS0_iS0_i_param_2,
	.param .u64 .ptr .align 1 _Z28normalizeAndComputeHistogramPdPiS0_S0_iddS0_iS0_i_param_3,
	.param .u32 _Z28normalizeAndComputeHistogramPdPiS0_S0_iddS0_iS0_i_param_4,
	.param .f64 _Z28normalizeAndComputeHistogramPdPiS0_S0_iddS0_iS0_i_param_5,
	.param .f64 _Z28normalizeAndComputeHistogramPdPiS0_S0_iddS0_iS0_i_param_6,
	.param .u64 .ptr .align 1 _Z28normalizeAndComputeHistogramPdPiS0_S0_iddS0_iS0_i_param_7,
	.param .u32 _Z28normalizeAndComputeHistogramPdPiS0_S0_iddS0_iS0_i_param_8,
	.param .u64 .ptr .align 1 _Z28normalizeAndComputeHistogramPdPiS0_S0_iddS0_iS0_i_param_9,
	.param .u32 _Z28normalizeAndComputeHistogramPdPiS0_S0_iddS0_iS0_i_param_10
)
{
	.reg .pred 	%p<21>;
	.reg .b32 	%r<24>;
	.reg .b64 	%rd<25>;
	.reg .b64 	%fd<14>;

	ld.param.u64 	%rd3, [_Z28normalizeAndComputeHistogramPdPiS0_S0_iddS0_iS0_i_param_0];
	ld.param.u64 	%rd4, [_Z28normalizeAndComputeHistogramPdPiS0_S0_iddS0_iS0_i_param_1];
	ld.param.u64 	%rd5, [_Z28normalizeAndComputeHistogramPdPiS0_S0_iddS0_iS0_i_param_2];
	ld.param.u64 	%rd6, [_Z28normalizeAndComputeHistogramPdPiS0_S0_iddS0_iS0_i_param_3];
	ld.param.u32 	%r10, [_Z28normalizeAndComputeHistogramPdPiS0_S0_iddS0_iS0_i_param_4];
	ld.param.f64 	%fd5, [_Z28normalizeAndComputeHistogramPdPiS0_S0_iddS0_iS0_i_param_5];
	ld.param.f64 	%fd6, [_Z28normalizeAndComputeHistogramPdPiS0_S0_iddS0_iS0_i_param_6];
	ld.param.u64 	%rd7, [_Z28normalizeAndComputeHistogramPdPiS0_S0_iddS0_iS0_i_param_7];
	ld.param.u32 	%r8, [_Z28normalizeAndComputeHistogramPdPiS0_S0_iddS0_iS0_i_param_8];
	ld.param.u64 	%rd8, [_Z28normalizeAndComputeHistogramPdPiS0_S0_iddS0_iS0_i_param_9];
	ld.param.u32 	%r9, [_Z28normalizeAndComputeHistogramPdPiS0_S0_iddS0_iS0_i_param_10];
	mov.u32 	%r11, %ctaid.x;
	mov.u32 	%r12, %ntid.x;
	mov.u32 	%r13, %tid.x;
	mad.lo.s32 	%r1, %r11, %r12, %r13;
	setp.ge.s32 	%p5, %r1, %r10;
	@%p5 bra 	$L__BB1_14;
	cvta.to.global.u64 	%rd9, %rd3;
	mul.wide.s32 	%rd10, %r1, 8;
	add.s64 	%rd11, %rd9, %rd10;
	ld.global.f64 	%fd1, [%rd11];
	setp.eq.f64 	%p6, %fd6, 0d0000000000000000;
	@%p6 bra 	$L__BB1_3;
	sub.f64 	%fd7, %fd1, %fd5;
	div.rn.f64 	%fd13, %fd7, %fd6;
	bra.uni 	$L__BB1_4;
$L__BB1_3:
	sub.f64 	%fd13, %fd1, %fd5;
$L__BB1_4:
	add.f64 	%fd8, %fd13, 0d4008000000000000;
	div.rn.f64 	%fd9, %fd8, 0d4018000000000000;
	max.f64 	%fd10, %fd9, 0d0000000000000000;
	min.f64 	%fd11, %fd10, 0d3FF0000000000000;
	fma.rn.f64 	%fd12, %fd11, 0d406FE00000000000, 0d3FE0000000000000;
	cvt.rzi.s32.f64 	%r14, %fd12;
	max.s32 	%r15, %r14, 0;
	min.s32 	%r2, %r15, 255;
	cvta.to.global.u64 	%rd12, %rd4;
	mul.wide.s32 	%rd13, %r1, 4;
	add.s64 	%rd14, %rd12, %rd13;
	ld.global.u32 	%r3, [%rd14];
	setp.lt.s32 	%p8, %r8, 1;
	mov.pred 	%p19, 0;
	@%p8 bra 	$L__BB1_7;
	cvta.to.global.u64 	%rd1, %rd7;
	mov.b32 	%r22, 0;
$L__BB1_6:
	mul.wide.u32 	%rd15, %r22, 4;
	add.s64 	%rd16, %rd1, %rd15;
	ld.global.u32 	%r17, [%rd16];
	setp.eq.s32 	%p19, %r3, %r17;
	setp.ne.s32 	%p9, %r3, %r17;
	add.s32 	%r22, %r22, 1;
	setp.ne.s32 	%p10, %r22, %r8;
	and.pred  	%p11, %p9, %p10;
	@%p11 bra 	$L__BB1_6;
$L__BB1_7:
	setp.lt.s32 	%p13, %r9, 1;
	mov.pred 	%p20, 0;
	@%p13 bra 	$L__BB1_10;
	cvta.to.global.u64 	%rd2, %rd8;
	mov.b32 	%r23, 0;
$L__BB1_9:
	mul.wide.u32 	%rd17, %r23, 4;
	add.s64 	%rd18, %rd2, %rd17;
	ld.global.u32 	%r19, [%rd18];
	setp.eq.s32 	%p20, %r3, %r19;
	setp.ne.s32 	%p14, %r3, %r19;
	add.s32 	%r23, %r23, 1;
	setp.ne.s32 	%p15, %r23, %r9;
	and.pred  	%p16, %p14, %p15;
	@%p16 bra 	$L__BB1_9;
$L__BB1_10:
	not.pred 	%p17, %p19;
	@%p17 bra 	$L__BB1_12;
	cvta.to.global.u64 	%rd19, %rd5;
	mul.wide.u32 	%rd20, %r2, 4;
	add.s64 	%rd21, %rd19, %rd20;
	atom.global.add.u32 	%r20, [%rd21], 1;
$L__BB1_12:
	not.pred 	%p18, %p20;
	@%p18 bra 	$L__BB1_14;
	cvta.to.global.u64 	%rd22, %rd6;
	mul.wide.u32 	%rd23, %r2, 4;
	add.s64 	%rd24, %rd22, %rd23;
	atom.global.add.u32 	%r21, [%rd24], 1;
$L__BB1_14:
	ret;

}


// ===== COMPILED SASS (sm_100) =====

	.target	sm_100

	.elftype	@"ET_EXEC"


//--------------------- .note.nv.tkinfo           --------------------------
	.section	.note.nv.tkinfo,"",@"SHT_NOTE"
	.sectionflags	@"SHF_NOTE_NV_TKINFO"
	.tkinfo
        /*0018*/ 	.word	0x00000002
        /*0030*/ 	.string	""
        /*0030*/ 	.string	"ptxas"
        /*0030*/ 	.string	"Cuda compilation tools, release 13.0, V13.0.88"
        /*0030*/ 	.string	"Build cuda_13.0.r13.0/compiler.36424714_0"
        /*0030*/ 	.string	"-arch sm_100 -m 64 "



//--------------------- .note.nv.cuinfo           --------------------------
	.section	.note.nv.cuinfo,"",@"SHT_NOTE"
	.sectionflags	@"SHF_NOTE_NV_CUINFO"
        /*0018*/ 	.short	0x0002
        /*001a*/ 	.short	0x0064
        /*001c*/ 	.short	0x0082
	.zero		2


//--------------------- .nv.info                  --------------------------
	.section	.nv.info,"",@"SHT_CUDA_INFO"
	.align	4


	//----- nvinfo : EIATTR_REGCOUNT
	.align		4
        /*0000*/ 	.byte	0x04, 0x2f
        /*0002*/ 	.short	(.L_1 - .L_0)
	.align		4
.L_0:
        /*0004*/ 	.word	index@(_Z20computeMeanAndStdDevPdiS_S_)
        /*0008*/ 	.word	0x00000011


	//----- nvinfo : EIATTR_FRAME_SIZE
	.align		4
.L_1:
        /*000c*/ 	.byte	0x04, 0x11
        /*000e*/ 	.short	(.L_3 - .L_2)
	.align		4
.L_2:
        /*0010*/ 	.word	index@(_Z20computeMeanAndStdDevPdiS_S_)
        /*0014*/ 	.word	0x00000000


	//----- nvinfo : EIATTR_REGCOUNT
	.align		4
.L_3:
        /*0018*/ 	.byte	0x04, 0x2f
        /*001a*/ 	.short	(.L_5 - .L_4)
	.align		4
.L_4:
        /*001c*/ 	.word	index@(_Z28normalizeAndComputeHistogramPdPiS0_S0_iddS0_iS0_i)
        /*0020*/ 	.word	0x00000019


	//----- nvinfo : EIATTR_FRAME_SIZE
	.align		4
.L_5:
        /*0024*/ 	.byte	0x04, 0x11
        /*0026*/ 	.short	(.L_7 - .L_6)
	.align		4
.L_6:
        /*0028*/ 	.word	index@($__internal_0_$__cuda_sm20_div_rn_f64_full)
        /*002c*/ 	.word	0x00000000


	//----- nvinfo : EIATTR_FRAME_SIZE
	.align		4
.L_7:
        /*0030*/ 	.byte	0x04, 0x11
        /*0032*/ 	.short	(.L_9 - .L_8)
	.align		4
.L_8:
        /*0034*/ 	.word	index@(_Z28normalizeAndComputeHistogramPdPiS0_S0_iddS0_iS0_i)
        /*0038*/ 	.word	0x00000000


	//----- nvinfo : EIATTR_MIN_STACK_SIZE
	.align		4
.L_9:
        /*003c*/ 	.byte	0x04, 0x12
        /*003e*/ 	.short	(.L_11 - .L_10)
	.align		4
.L_10:
        /*0040*/ 	.word	index@(_Z28normalizeAndComputeHistogramPdPiS0_S0_iddS0_iS0_i)
        /*0044*/ 	.word	0x00000000


	//----- nvinfo : EIATTR_MIN_STACK_SIZE
	.align		4
.L_11:
        /*0048*/ 	.byte	0x04, 0x12
        /*004a*/ 	.short	(.L_13 - .L_12)
	.align		4
.L_12:
        /*004c*/ 	.word	index@(_Z20computeMeanAndStdDevPdiS_S_)
        /*0050*/ 	.word	0x00000000
.L_13:


//--------------------- .nv.compat                --------------------------
	.section	.nv.compat,"",@"SHT_CUDA_COMPAT_INFO"
	.align	4
        /*0000*/ 	.byte	0x02, 0x09, 0x00, 0x00, 0x02, 0x02, 0x01, 0x00, 0x02, 0x05, 0x05, 0x00, 0x03, 0x07, 0x01, 0x01
        /*0010*/ 	.byte	0x02, 0x03, 0x00, 0x00, 0x02, 0x06, 0x01, 0x00, 0x04, 0x0b, 0x08, 0x00, 0x01, 0x00, 0x00, 0x00
        /*0020*/ 	.byte	0x00, 0x00, 0x00, 0x00


//--------------------- .nv.info._Z28normalizeAndComputeHistogramPdPiS0_S0_iddS0_iS0_i --------------------------
	.section	.nv.info._Z28normalizeAndComputeHistogramPdPiS0_S0_iddS0_iS0_i,"",@"SHT_CUDA_INFO"
	.sectionflags	@""
	.align	4


	//----- nvinfo : EIATTR_CUDA_API_VERSION
	.align		4
        /*0000*/ 	.byte	0x04, 0x37
        /*0002*/ 	.short	(.L_15 - .L_14)
.L_14:
        /*0004*/ 	.word	0x00000082


	//----- nvinfo : EIATTR_KPARAM_INFO
	.align		4
.L_15:
        /*0008*/ 	.byte	0x04, 0x17
        /*000a*/ 	.short	(.L_17 - .L_16)
.L_16:
        /*000c*/ 	.word	0x00000000
        /*0010*/ 	.short	0x000a
        /*0012*/ 	.short	0x0050
        /*0014*/ 	.byte	0x00, 0xf0, 0x11, 0x00


	//----- nvinfo : EIATTR_KPARAM_INFO
	.align		4
.L_17:
        /*0018*/ 	.byte	0x04, 0x17
        /*001a*/ 	.short	(.L_19 - .L_18)
.L_18:
        /*001c*/ 	.word	0x00000000
        /*0020*/ 	.short	0x0009
        /*0022*/ 	.short	0x0048
        /*0024*/ 	.byte	0x00, 0xf5, 0x21, 0x00


	//----- nvinfo : EIATTR_KPARAM_INFO
	.align		4
.L_19:
        /*0028*/ 	.byte	0x04, 0x17
        /*002a*/ 	.short	(.L_21 - .L_20)
.L_20:
        /*002c*/ 	.word	0x00000000
        /*0030*/ 	.short	0x0008
        /*0032*/ 	.short	0x0040
        /*0034*/ 	.byte	0x00, 0xf0, 0x11, 0x00


	//----- nvinfo : EIATTR_KPARAM_INFO
	.align		4
.L_21:
        /*0038*/ 	.byte	0x04, 0x17
        /*003a*/ 	.short	(.L_23 - .L_22)
.L_22:
        /*003c*/ 	.word	0x00000000
        /*0040*/ 	.short	0x0007
        /*0042*/ 	.short	0x0038
        /*0044*/ 	.byte	0x00, 0xf5, 0x21, 0x00


	//----- nvinfo : EIATTR_KPARAM_INFO
	.align		4
.L_23:
        /*0048*/ 	.byte	0x04, 0x17
        /*004a*/ 	.short	(.L_25 - .L_24)
.L_24:
        /*004c*/ 	.word	0x00000000
        /*0050*/ 	.short	0x0006
        /*0052*/ 	.short	0x0030
        /*0054*/ 	.byte	0x00, 0xf0, 0x21, 0x00


	//----- nvinfo : EIATTR_KPARAM_INFO
	.align		4
.L_25:
        /*0058*/ 	.byte	0x04, 0x17
        /*005a*/ 	.short	(.L_27 - .L_26)
.L_26:
        /*005c*/ 	.word	0x00000000
        /*0060*/ 	.short	0x0005
        /*0062*/ 	.short	0x0028
        /*0064*/ 	.byte	0x00, 0xf0, 0x21, 0x00


	//----- nvinfo : EIATTR_KPARAM_INFO
	.align		4
.L_27:
        /*0068*/ 	.byte	0x04, 0x17
        /*006a*/ 	.short	(.L_29 - .L_28)
.L_28:
        /*006c*/ 	.word	0x00000000
        /*0070*/ 	.short	0x0004
        /*0072*/ 	.short	0x0020
        /*0074*/ 	.byte	0x00, 0xf0, 0x11, 0x00


	//----- nvinfo : EIATTR_KPARAM_INFO
	.align		4
.L_29:
        /*0078*/ 	.byte	0x04, 0x17
        /*007a*/ 	.short	(.L_31 - .L_30)
.L_30:
        /*007c*/ 	.word	0x00000000
        /*0080*/ 	.short	0x0003
        /*0082*/ 	.short	0x0018
        /*0084*/ 	.byte	0x00, 0xf5, 0x21, 0x00


	//----- nvinfo : EIATTR_KPARAM_INFO
	.align		4
.L_31:
        /*0088*/ 	.byte	0x04, 0x17
        /*008a*/ 	.short	(.L_33 - .L_32)
.L_32:
        /*008c*/ 	.word	0x00000000
        /*0090*/ 	.short	0x0002
        /*0092*/ 	.short	0x0010
        /*0094*/ 	.byte	0x00, 0xf5, 0x21, 0x00


	//----- nvinfo : EIATTR_KPARAM_INFO
	.align		4
.L_33:
        /*0098*/ 	.byte	0x04, 0x17
        /*009a*/ 	.short	(.L_35 - .L_34)
.L_34:
        /*009c*/ 	.word	0x00000000
        /*00a0*/ 	.short	0x0001
        /*00a2*/ 	.short	0x0008
        /*00a4*/ 	.byte	0x00, 0xf5, 0x21, 0x00


	//----- nvinfo : EIATTR_KPARAM_INFO
	.align		4
.L_35:
        /*00a8*/ 	.byte	0x04, 0x17
        /*00aa*/ 	.short	(.L_37 - .L_36)
.L_36:
        /*00ac*/ 	.word	0x00000000
        /*00b0*/ 	.short	0x0000
        /*00b2*/ 	.short	0x0000
        /*00b4*/ 	.byte	0x00, 0xf5, 0x21, 0x00


	//----- nvinfo : EIATTR_SPARSE_MMA_MASK
	.align		4
.L_37:
        /*00b8*/ 	.byte	0x03, 0x50
        /*00ba*/ 	.short	0x0000


	//----- nvinfo : EIATTR_MAXREG_COUNT
	.align		4
        /*00bc*/ 	.byte	0x03, 0x1b
        /*00be*/ 	.short	0x00ff


	//----- nvinfo : EIATTR_MERCURY_ISA_VERSION
	.align		4
        /*00c0*/ 	.byte	0x03, 0x5f
        /*00c2*/ 	.short	0x0101


	//----- nvinfo : EIATTR_VRC_CTA_INIT_COUNT
	.align		4
        /*00c4*/ 	.byte	0x02, 0x4a
	.zero		1
	.zero		1


	//----- nvinfo : EIATTR_EXIT_INSTR_OFFSETS
	.align		4
        /*00c8*/ 	.byte	0x04, 0x1c
        /*00ca*/ 	.short	(.L_39 - .L_38)


	//   ....[0]....
.L_38:
        /*00cc*/ 	.word	0x00000070


	//   ....[1]....
        /*00d0*/ 	.word	0x00000830


	//   ....[2]....
        /*00d4*/ 	.word	0x00000880


	//----- nvinfo : EIATTR_CRS_STACK_SIZE
	.align		4
.L_39:
        /*00d8*/ 	.byte	0x04, 0x1e
        /*00da*/ 	.short	(.L_41 - .L_40)
.L_40:
        /*00dc*/ 	.word	0x00000000


	//----- nvinfo : EIATTR_CBANK_PARAM_SIZE
	.align		4
.L_41:
        /*00e0*/ 	.byte	0x03, 0x19
        /*00e2*/ 	.short	0x0054


	//----- nvinfo : EIATTR_PARAM_CBANK
	.align		4
        /*00e4*/ 	.byte	0x04, 0x0a
        /*00e6*/ 	.short	(.L_43 - .L_42)
	.align		4
.L_42:
        /*00e8*/ 	.word	index@(.nv.constant0._Z28normalizeAndComputeHistogramPdPiS0_S0_iddS0_iS0_i)
        /*00ec*/ 	.short	0x0380
        /*00ee*/ 	.short	0x0054


	//----- nvinfo : EIATTR_SW_WAR
	.align		4
.L_43:
        /*00f0*/ 	.byte	0x04, 0x36
        /*00f2*/ 	.short	(.L_45 - .L_44)
.L_44:
        /*00f4*/ 	.word	0x00000008
.L_45:


//--------------------- .nv.info._Z20computeMeanAndStdDevPdiS_S_ --------------------------
	.section	.nv.info._Z20computeMeanAndStdDevPdiS_S_,"",@"SHT_CUDA_INFO"
	.sectionflags	@""
	.align	4


	//----- nvinfo : EIATTR_CUDA_API_VERSION
	.align		4
        /*0000*/ 	.byte	0x04, 0x37
        /*0002*/ 	.short	(.L_47 - .L_46)
.L_46:
        /*0004*/ 	.word	0x00000082


	//----- nvinfo : EIATTR_KPARAM_INFO
	.align		4
.L_47:
        /*0008*/ 	.byte	0x04, 0x17
        /*000a*/ 	.short	(.L_49 - .L_48)
.L_48:
        /*000c*/ 	.word	0x00000000
        /*0010*/ 	.short	0x0003
        /*0012*/ 	.short	0x0018
        /*0014*/ 	.byte	0x00, 0xf5, 0x21, 0x00


	//----- nvinfo : EIATTR_KPARAM_INFO
	.align		4
.L_49:
        /*0018*/ 	.byte	0x04, 0x17
        /*001a*/ 	.short	(.L_51 - .L_50)
.L_50:
        /*001c*/ 	.word	0x00000000
        /*0020*/ 	.short	0x0002
        /*0022*/ 	.short	0x0010
        /*0024*/ 	.byte	0x00, 0xf5, 0x21, 0x00


	//----- nvinfo : EIATTR_KPARAM_INFO
	.align		4
.L_51:
        /*0028*/ 	.byte	0x04, 0x17
        /*002a*/ 	.short	(.L_53 - .L_52)
.L_52:
        /*002c*/ 	.word	0x00000000
        /*0030*/ 	.short	0x0001
        /*0032*/ 	.short	0x0008
        /*0034*/ 	.byte	0x00, 0xf0, 0x11, 0x00


	//----- nvinfo : EIATTR_KPARAM_INFO
	.align		4
.L_53:
        /*0038*/ 	.byte	0x04, 0x17
        /*003a*/ 	.short	(.L_55 - .L_54)
.L_54:
        /*003c*/ 	.word	0x00000000
        /*0040*/ 	.short	0x0000
        /*0042*/ 	.short	0x0000
        /*0044*/ 	.byte	0x00, 0xf5, 0x21, 0x00


	//----- nvinfo : EIATTR_SPARSE_MMA_MASK
	.align		4
.L_55:
        /*0048*/ 	.byte	0x03, 0x50
        /*004a*/ 	.short	0x0000


	//----- nvinfo : EIATTR_MAXREG_COUNT
	.align		4
        /*004c*/ 	.byte	0x03, 0x1b
        /*004e*/ 	.short	0x00ff


	//----- nvinfo : EIATTR_NUM_BARRIERS
	.align		4
        /*0050*/ 	.byte	0x02, 0x4c
        /*0052*/ 	.byte	0x01
	.zero		1


	//----- nvinfo : EIATTR_MERCURY_ISA_VERSION
	.align		4
        /*0054*/ 	.byte	0x03, 0x5f
        /*0056*/ 	.short	0x0101


	//----- nvinfo : EIATTR_VRC_CTA_INIT_COUNT
	.align		4
        /*0058*/ 	.byte	0x02, 0x4a
	.zero		1
	.zero		1


	//----- nvinfo : EIATTR_EXIT_INSTR_OFFSETS
	.align		4
        /*005c*/ 	.byte	0x04, 0x1c
        /*005e*/ 	.short	(.L_57 - .L_56)


	//   ....[0]....
.L_56:
        /*0060*/ 	.word	0x000002d0


	//   ....[1]....
        /*0064*/ 	.word	0x00000490


	//----- nvinfo : EIATTR_CRS_STACK_SIZE
	.align		4
.L_57:
        /*0068*/ 	.byte	0x04, 0x1e
        /*006a*/ 	.short	(.L_59 - .L_58)
.L_58:
        /*006c*/ 	.word	0x00000000


	//----- nvinfo : EIATTR_CBANK_PARAM_SIZE
	.align		4
.L_59:
        /*0070*/ 	.byte	0x03, 0x19
        /*0072*/ 	.short	0x0020


	//----- nvinfo : EIATTR_PARAM_CBANK
	.align		4
        /*0074*/ 	.byte	0x04, 0x0a
        /*0076*/ 	.short	(.L_61 - .L_60)
	.align		4
.L_60:
        /*0078*/ 	.word	index@(.nv.constant0._Z20computeMeanAndStdDevPdiS_S_)
        /*007c*/ 	.short	0x0380
        /*007e*/ 	.short	0x0020


	//----- nvinfo : EIATTR_SW_WAR
	.align		4
.L_61:
        /*0080*/ 	.byte	0x04, 0x36
        /*0082*/ 	.short	(.L_63 - .L_62)
.L_62:
        /*0084*/ 	.word	0x00000008
.L_63:


//--------------------- .nv.callgraph             --------------------------
	.section	.nv.callgraph,"",@"SHT_CUDA_CALLGRAPH"
	.align	4
	.sectionentsize	8
	.align		4
        /*0000*/ 	.word	0x00000000
	.align		4
        /*0004*/ 	.word	0xffffffff
	.align		4
        /*0008*/ 	.word	0x00000000
	.align		4
        /*000c*/ 	.word	0xfffffffe
	.align		4
        /*0010*/ 	.word	0x00000000
	.align		4
        /*0014*/ 	.word	0xfffffffd
	.align		4
        /*0018*/ 	.word	0x00000000
	.align		4
        /*001c*/ 	.word	0xfffffffc


//--------------------- .text._Z28normalizeAndComputeHistogramPdPiS0_S0_iddS0_iS0_i --------------------------
	.section	.text._Z28normalizeAndComputeHistogramPdPiS0_S0_iddS0_iS0_i,"ax",@progbits
	.align	128
        .global         _Z28normalizeAndComputeHistogramPdPiS0_S0_iddS0_iS0_i
        .type           _Z28normalizeAndComputeHistogramPdPiS0_S0_iddS0_iS0_i,@function
        .size           _Z28normalizeAndComputeHistogramPdPiS0_S0_iddS0_iS0_i,(.L_x_26 - _Z28normalizeAndComputeHistogramPdPiS0_S0_iddS0_iS0_i)
        .other          _Z28normalizeAndComputeHistogramPdPiS0_S0_iddS0_iS0_i,@"STO_CUDA_ENTRY STV_DEFAULT"
_Z28normalizeAndComputeHistogramPdPiS0_S0_iddS0_iS0_i:
.text._Z28normalizeAndComputeHistogramPdPiS0_S0_iddS0_iS0_i:
[----:B------:R-:W-:Y:S01]  /*0000*/  LDC R1, c[0x0][0x37c] ;  /* 0x0000df00ff017b82 */ /* 0x000fe20000000800 */
[----:B------:R-:W0:Y:S07]  /*0010*/  S2R R3, SR_TID.X ;  /* 0x0000000000037919 */ /* 0x000e2e0000002100 */
[----:B------:R-:W0:Y:S01]  /*0020*/  S2UR UR4, SR_CTAID.X ;  /* 0x00000000000479c3 */ /* 0x000e220000002500 */
[----:B------:R-:W1:Y:S07]  /*0030*/  LDCU UR5, c[0x0][0x3a0] ;  /* 0x00007400ff0577ac */ /* 0x000e6e0008000800 */
[----:B------:R-:W0:Y:S02]  /*0040*/  LDC R0, c[0x0][0x360] ;  /* 0x0000d800ff007b82 */ /* 0x000e240000000800 */
[----:B0-----:R-:W-:-:S05]  /*0050*/  IMAD R0, R0, UR4, R3 ;  /* 0x0000000400007c24 */ /* 0x001fca000f8e0203 */
[----:B-1----:R-:W-:-:S13]  /*0060*/  ISETP.GE.AND P0, PT, R0, UR5, PT ;  /* 0x0000000500007c0c */ /* 0x002fda000bf06270 */
[----:B------:R-:W-:Y:S05]  /*0070*/  @P0 EXIT ;  /* 0x000000000000094d */ /* 0x000fea0003800000 */
[----:B------:R-:W0:Y:S01]  /*0080*/  LDC.64 R2, c[0x0][0x380] ;  /* 0x0000e000ff027b82 */ /* 0x000e220000000a00 */
[----:B------:R-:W1:Y:S07]  /*0090*/  LDCU.64 UR4, c[0x0][0x358] ;  /* 0x00006b00ff0477ac */ /* 0x000e6e0008000a00 */
[----:B------:R-:W2:Y:S01]  /*00a0*/  LDC.64 R10, c[0x0][0x3b0] ;  /* 0x0000ec00ff0a7b82 */ /* 0x000ea20000000a00 */
[----:B0-----:R-:W-:-:S06]  /*00b0*/  IMAD.WIDE R2, R0, 0x8, R2 ;  /* 0x0000000800027825 */ /* 0x001fcc00078e0202 */
[----:B-1----:R-:W5:Y:S01]  /*00c0*/  LDG.E.64 R2, desc[UR4][R2.64] ;  /* 0x0000000402027981 */ /* 0x002f62000c1e1b00 */
[----:B--2---:R-:W-:-:S14]  /*00d0*/  DSETP.NEU.AND P0, PT, R10, RZ, PT ;  /* 0x000000ff0a00722a */ /* 0x004fdc0003f0d000 */
[----:B------:R-:W-:Y:S05]  /*00e0*/  @!P0 BRA `(.L_x_0) ;  /* 0x00000000006c8947 */ /* 0x000fea0003800000 */
[----:B------:R-:W0:Y:S01]  /*00f0*/  LDCU UR8, c[0x0][0x3b4] ;  /* 0x00007680ff0877ac */ /* 0x000e220008000800 */
[----:B------:R-:W-:Y:S01]  /*0100*/  IMAD.MOV.U32 R4, RZ, RZ, 0x1 ;  /* 0x00000001ff047424 */ /* 0x000fe200078e00ff */
[----:B------:R-:W-:Y:S01]  /*0110*/  BSSY.RECONVERGENT B0, `(.L_x_1) ;  /* 0x0000017000007945 */ /* 0x000fe20003800200 */
[----:B------:R-:W1:Y:S01]  /*0120*/  LDCU.64 UR6, c[0x0][0x3a8] ;  /* 0x00007500ff0677ac */ /* 0x000e620008000a00 */
[----:B0-----:R-:W0:Y:S03]  /*0130*/  MUFU.RCP64H R5, UR8 ;  /* 0x0000000800057d08 */ /* 0x001e260008001800 */
[----:B0-----:R-:W-:-:S08]  /*0140*/  DFMA R6, R4, -R10, 1 ;  /* 0x3ff000000406742b */ /* 0x001fd0000000080a */
[----:B------:R-:W-:-:S08]  /*0150*/  DFMA R6, R6, R6, R6 ;  /* 0x000000060606722b */ /* 0x000fd00000000006 */
[----:B------:R-:W-:Y:S02]  /*0160*/  DFMA R6, R4, R6, R4 ;  /* 0x000000060406722b */ /* 0x000fe40000000004 */
[----:B-1---5:R-:W-:-:S06]  /*0170*/  DADD R4, R2, -UR6 ;  /* 0x8000000602047e29 */ /* 0x022fcc0008000000 */
[----:B------:R-:W-:-:S04]  /*0180*/  DFMA R8, R6, -R10, 1 ;  /* 0x3ff000000608742b */ /* 0x000fc8000000080a */
[----:B------:R-:W-:-:S04]  /*0190*/  FSETP.GEU.AND P1, PT, |R5|, 6.5827683646048100446e-37, PT ;  /* 0x036000000500780b */ /* 0x000fc80003f2e200 */
[----:B------:R-:W-:-:S08]  /*01a0*/  DFMA R8, R6, R8, R6 ;  /* 0x000000080608722b */ /* 0x000fd00000000006 */
[----:B------:R-:W-:-:S08]  /*01b0*/  DMUL R2, R4, R8 ;  /* 0x0000000804027228 */ /* 0x000fd00000000000 */
[----:B------:R-:W-:-:S08]  /*01c0*/  DFMA R6, R2, -R10, R4 ;  /* 0x8000000a0206722b */ /* 0x000fd00000000004 */
[----:B------:R-:W-:-:S10]  /*01d0*/  DFMA R2, R8, R6, R2 ;  /* 0x000000060802722b */ /* 0x000fd40000000002 */
[----:B------:R-:W-:-:S05]  /*01e0*/  FFMA R6, RZ, UR8, R3 ;  /* 0x00000008ff067c23 */ /* 0x000fca0008000003 */
[----:B------:R-:W-:-:S13]  /*01f0*/  FSETP.GT.AND P0, PT, |R6|, 1.469367938527859385e-39, PT ;  /* 0x001000000600780b */ /* 0x000fda0003f04200 */
[----:B------:R-:W-:Y:S05]  /*0200*/  @P0 BRA P1, `(.L_x_2) ;  /* 0x00000000001c0947 */ /* 0x000fea0000800000 */
[----:B------:R-:W0:Y:S01]  /*0210*/  LDCU.64 UR6, c[0x0][0x3b0] ;  /* 0x00007600ff0677ac */ /* 0x000e220008000a00 */
[----:B------:R-:W-:Y:S01]  /*0220*/  IMAD.MOV.U32 R6, RZ, RZ, R4 ;  /* 0x000000ffff067224 */ /* 0x000fe200078e0004 */
[----:B------:R-:W-:Y:S01]  /*0230*/  MOV R10, 0x280 ;  /* 0x00000280000a7802 */ /* 0x000fe20000000f00 */
[----:B------:R-:W-:Y:S02]  /*0240*/  IMAD.MOV.U32 R7, RZ, RZ, R5 ;  /* 0x000000ffff077224 */ /* 0x000fe400078e0005 */
[----:B0-----:R-:W-:Y:S02]  /*0250*/  IMAD.U32 R4, RZ, RZ, UR6 ;  /* 0x00000006ff047e24 */ /* 0x001fe4000f8e00ff */
[----:B------:R-:W-:-:S07]  /*0260*/  IMAD.U32 R5, RZ, RZ, UR7 ;  /* 0x00000007ff057e24 */ /* 0x000fce000f8e00ff */
[----:B------:R-:W-:Y:S05]  /*0270*/  CALL.REL.NOINC `($__internal_0_$__cuda_sm20_div_rn_f64_full) ;  /* 0x0000000400847944 */ /* 0x000fea0003c00000 */
.L_x_2:
[----:B------:R-:W-:Y:S05]  /*0280*/  BSYNC.RECONVERGENT B0 ;  /* 0x0000000000007941 */ /* 0x000fea0003800200 */
.L_x_1:
[----:B------:R-:W-:Y:S05]  /*0290*/  BRA `(.L_x_3) ;  /* 0x0000000000087947 */ /* 0x000fea0003800000 */
.L_x_0:
[----:B------:R-:W0:Y:S02]  /*02a0*/  LDCU.64 UR6, c[0x0][0x3a8] ;  /* 0x00007500ff0677ac */ /* 0x000e240008000a00 */
[----:B0----5:R-:W-:-:S11]  /*02b0*/  DADD R2, R2, -UR6 ;  /* 0x8000000602027e29 */ /* 0x021fd60008000000 */
.L_x_3:
[----:B------:R-:W0:Y:S01]  /*02c0*/  MUFU.RCP64H R5, 6 ;  /* 0x4018000000057908 */ /* 0x000e220000001800 */
[----:B------:R-:W-:Y:S01]  /*02d0*/  IMAD.MOV.U32 R8, RZ, RZ, 0x0 ;  /* 0x00000000ff087424 */ /* 0x000fe200078e00ff */
[----:B------:R-:W-:Y:S01]  /*02e0*/  BSSY.RECONVERGENT B0, `(.L_x_4) ;  /* 0x0000016000007945 */ /* 0x000fe20003800200 */
[----:B------:R-:W-:Y:S02]  /*02f0*/  IMAD.MOV.U32 R9, RZ, RZ, 0x40180000 ;  /* 0x40180000ff097424 */ /* 0x000fe400078e00ff */
[----:B------:R-:W-:-:S06]  /*0300*/  IMAD.MOV.U32 R4, RZ, RZ, 0x1 ;  /* 0x00000001ff047424 */ /* 0x000fcc00078e00ff */
[----:B0-----:R-:W-:-:S08]  /*0310*/  DFMA R6, R4, -R8, 1 ;  /* 0x3ff000000406742b */ /* 0x001fd00000000808 */
[----:B------:R-:W-:-:S08]  /*0320*/  DFMA R6, R6, R6, R6 ;  /* 0x000000060606722b */ /* 0x000fd00000000006 */
[----:B------:R-:W-:-:S08]  /*0330*/  DFMA R6, R4, R6, R4 ;  /* 0x000000060406722b */ /* 0x000fd00000000004 */
[----:B------:R-:W-:Y:S02]  /*0340*/  DFMA R4, R6, -R8, 1 ;  /* 0x3ff000000604742b */ /* 0x000fe40000000808 */
[----:B------:R-:W-:-:S06]  /*0350*/  DADD R8, R2, 3 ;  /* 0x4008000002087429 */ /* 0x000fcc0000000000 */
[----:B------:R-:W-:-:S04]  /*0360*/  DFMA R4, R6, R4, R6 ;  /* 0x000000040604722b */ /* 0x000fc80000000006 */
[----:B------:R-:W-:-:S04]  /*0370*/  FSETP.GEU.AND P1, PT, |R9|, 6.5827683646048100446e-37, PT ;  /* 0x036000000900780b */ /* 0x000fc80003f2e200 */
[----:B------:R-:W-:-:S08]  /*0380*/  DMUL R2, R8, R4 ;  /* 0x0000000408027228 */ /* 0x000fd00000000000 */
[----:B------:R-:W-:-:S08]  /*0390*/  DFMA R6, R2, -6, R8 ;  /* 0xc01800000206782b */ /* 0x000fd00000000008 */
[----:B------:R-:W-:-:S10]  /*03a0*/  DFMA R2, R4, R6, R2 ;  /* 0x000000060402722b */ /* 0x000fd40000000002 */
[----:B------:R-:W-:-:S05]  /*03b0*/  FFMA R4, RZ, 2.375, R3 ;  /* 0x40180000ff047823 */ /* 0x000fca0000000003 */
[----:B------:R-:W-:-:S13]  /*03c0*/  FSETP.GT.AND P0, PT, |R4|, 1.469367938527859385e-39, PT ;  /* 0x001000000400780b */ /* 0x000fda0003f04200 */
[----:B------:R-:W-:Y:S05]  /*03d0*/  @P0 BRA P1, `(.L_x_5) ;  /* 0x0000000000180947 */ /* 0x000fea0000800000 */
[----:B------:R-:W-:Y:S01]  /*03e0*/  IMAD.MOV.U32 R6, RZ, RZ, R8 ;  /* 0x000000ffff067224 */ /* 0x000fe200078e0008 */
[----:B------:R-:W-:Y:S01]  /*03f0*/  MOV R10, 0x440 ;  /* 0x00000440000a7802 */ /* 0x000fe20000000f00 */
[----:B------:R-:W-:Y:S02]  /*0400*/  IMAD.MOV.U32 R7, RZ, RZ, R9 ;  /* 0x000000ffff077224 */ /* 0x000fe400078e0009 */
[----:B------:R-:W-:Y:S02]  /*0410*/  IMAD.MOV.U32 R4, RZ, RZ, RZ ;  /* 0x000000ffff047224 */ /* 0x000fe400078e00ff */
[----:B------:R-:W-:-:S07]  /*0420*/  IMAD.MOV.U32 R5, RZ, RZ, 0x40180000 ;  /* 0x40180000ff057424 */ /* 0x000fce00078e00ff */
[----:B------:R-:W-:Y:S05]  /*0430*/  CALL.REL.NOINC `($__internal_0_$__cuda_sm20_div_rn_f64_full) ;  /* 0x0000000400147944 */ /* 0x000fea0003c00000 */
.L_x_5:
[----:B------:R-:W-:Y:S05]  /*0440*/  BSYNC.RECONVERGENT B0 ;  /* 0x0000000000007941 */ /* 0x000fea0003800200 */
.L_x_4:
[----:B------:R-:W-:Y:S01]  /*0450*/  DSETP.MAX.AND P0, P1, RZ, R2, PT ;  /* 0x00000002ff00722a */ /* 0x000fe2000390f000 */
[----:B------:R-:W-:Y:S01]  /*0460*/  IMAD.MOV.U32 R7, RZ, RZ, R3 ;  /* 0x000000ffff077224 */ /* 0x000fe200078e0003 */
[----:B------:R-:W0:Y:S01]  /*0470*/  LDCU UR6, c[0x0][0x3c0] ;  /* 0x00007800ff0677ac */ /* 0x000e220008000800 */
[----:B------:R-:W-:Y:S02]  /*0480*/  IMAD.MOV.U32 R4, RZ, RZ, RZ ;  /* 0x000000ffff047224 */ /* 0x000fe400078e00ff */
[----:B------:R-:W-:Y:S01]  /*0490*/  IMAD.MOV.U32 R5, RZ, RZ, R2 ;  /* 0x000000ffff057224 */ /* 0x000fe200078e0002 */
[----:B------:R-:W1:Y:S01]  /*04a0*/  LDCU UR7, c[0x0][0x3d0] ;  /* 0x00007a00ff0777ac */ /* 0x000e620008000800 */
[----:B------:R-:W-:Y:S01]  /*04b0*/  IMAD.MOV.U32 R2, RZ, RZ, RZ ;  /* 0x000000ffff027224 */ /* 0x000fe200078e00ff */
[----:B------:R-:W-:-:S04]  /*04c0*/  FSEL R9, R4, R7, P0 ;  /* 0x0000000704097208 */ /* 0x000fc80000000000 */
[----:B------:R-:W-:Y:S01]  /*04d0*/  SEL R2, R2, R5, P0 ;  /* 0x0000000502027207 */ /* 0x000fe20000000000 */
[----:B------:R-:W-:Y:S01]  /*04e0*/  IMAD.MOV.U32 R5, RZ, RZ, 0x80000 ;  /* 0x00080000ff057424 */ /* 0x000fe200078e00ff */
[----:B------:R-:W-:Y:S02]  /*04f0*/  @P1 LOP3.LUT R9, R7, 0x80000, RZ, 0xfc, !PT ;  /* 0x0008000007091812 */ /* 0x000fe400078efcff */
[----:B------:R-:W2:Y:S03]  /*0500*/  LDC.64 R6, c[0x0][0x388] ;  /* 0x0000e200ff067b82 */ /* 0x000ea60000000a00 */
[----:B------:R-:W-:Y:S01]  /*0510*/  IMAD.MOV.U32 R3, RZ, RZ, R9 ;  /* 0x000000ffff037224 */ /* 0x000fe200078e0009 */
[----:B0-----:R-:W-:-:S03]  /*0520*/  UISETP.GE.AND UP0, UPT, UR6, 0x1, UPT ;  /* 0x000000010600788c */ /* 0x001fc6000bf06270 */
[----:B------:R-:W-:Y:S02]  /*0530*/  IMAD.MOV.U32 R4, RZ, RZ, R3 ;  /* 0x000000ffff047224 */ /* 0x000fe400078e0003 */
[----:B------:R-:W-:-:S06]  /*0540*/  DSETP.MIN.AND P0, P1, R2, 1, PT ;  /* 0x3ff000000200742a */ /* 0x000fcc0003900000 */
[----:B------:R-:W-:Y:S01]  /*0550*/  FSEL R9, R4, 1.875, P0 ;  /* 0x3ff0000004097808 */ /* 0x000fe20000000000 */
[----:B------:R-:W-:Y:S01]  /*0560*/  IMAD.MOV.U32 R4, RZ, RZ, 0x0 ;  /* 0x00000000ff047424 */ /* 0x000fe200078e00ff */
[----:B------:R-:W-:-:S06]  /*0570*/  SEL R2, R2, RZ, P0 ;  /* 0x000000ff02027207 */ /* 0x000fcc0000000000 */
[----:B------:R-:W-:Y:S01]  /*0580*/  @P1 LOP3.LUT R9, R5, 0x3ff00000, RZ, 0xfc, !PT ;  /* 0x3ff0000005091812 */ /* 0x000fe200078efcff */
[----:B------:R-:W-:-:S04]  /*0590*/  IMAD.MOV.U32 R5, RZ, RZ, 0x406fe000 ;  /* 0x406fe000ff057424 */ /* 0x000fc800078e00ff */
[----:B------:R-:W-:-:S06]  /*05a0*/  IMAD.MOV.U32 R3, RZ, RZ, R9 ;  /* 0x000000ffff037224 */ /* 0x000fcc00078e0009 */
[----:B------:R-:W-:Y:S01]  /*05b0*/  DFMA R2, R2, R4, 0.5 ;  /* 0x3fe000000202742b */ /* 0x000fe20000000004 */
[----:B--2---:R-:W-:-:S05]  /*05c0*/  IMAD.WIDE R4, R0, 0x4, R6 ;  /* 0x0000000400047825 */ /* 0x004fca00078e0206 */
[----:B------:R0:W2:Y:S01]  /*05d0*/  F2I.F64.TRUNC R8, R2 ;  /* 0x0000000200087311 */ /* 0x0000a2000030d100 */
[----:B------:R0:W5:Y:S01]  /*05e0*/  LDG.E R0, desc[UR4][R4.64] ;  /* 0x0000000404007981 */ /* 0x000162000c1e1900 */
[----:B------:R-:W-:Y:S01]  /*05f0*/  PLOP3.LUT P0, PT, PT, PT, PT, 0x8, 0x80 ;  /* 0x000000000080781c */ /* 0x000fe20003f0e170 */
[----:B-1----:R-:W-:-:S12]  /*0600*/  BRA.U !UP0, `(.L_x_6) ;  /* 0x00000001082c7547 */ /* 0x002fd8000b800000 */
[----:B0-----:R-:W0:Y:S01]  /*0610*/  LDC.64 R4, c[0x0][0x3b8] ;  /* 0x0000ee00ff047b82 */ /* 0x001e220000000a00 */
[----:B------:R-:W-:Y:S01]  /*0620*/  BSSY.RECONVERGENT B0, `(.L_x_6) ;  /* 0x0000009000007945 */ /* 0x000fe20003800200 */
[----:B------:R-:W-:-:S07]  /*0630*/  IMAD.MOV.U32 R7, RZ, RZ, RZ ;  /* 0x000000ffff077224 */ /* 0x000fce00078e00ff */
.L_x_7:
[----:B0-----:R-:W-:-:S06]  /*0640*/  IMAD.WIDE.U32 R2, R7, 0x4, R4 ;  /* 0x0000000407027825 */ /* 0x001fcc00078e0004 */
[----:B------:R-:W3:Y:S01]  /*0650*/  LDG.E R3, desc[UR4][R2.64] ;  /* 0x0000000402037981 */ /* 0x000ee2000c1e1900 */
[----:B------:R-:W-:-:S05]  /*0660*/  VIADD R7, R7, 0x1 ;  /* 0x0000000107077836 */ /* 0x000fca0000000000 */
[----:B------:R-:W-:Y:S02]  /*0670*/  ISETP.NE.AND P1, PT, R7, UR6, PT ;  /* 0x0000000607007c0c */ /* 0x000fe4000bf25270 */
[CC--:B---3-5:R-:W-:Y:S02]  /*0680*/  ISETP.NE.AND P2, PT, R0.reuse, R3.reuse, PT ;  /* 0x000000030000720c */ /* 0x0e8fe40003f45270 */
[----:B------:R-:W-:-:S11]  /*0690*/  ISETP.EQ.AND P0, PT, R0, R3, PT ;  /* 0x000000030000720c */ /* 0x000fd60003f02270 */
[----:B------:R-:W-:Y:S05]  /*06a0*/  @P1 BRA P2, `(.L_x_7) ;  /* 0xfffffffc00e41947 */ /* 0x000fea000103ffff */
[----:B------:R-:W-:Y:S05]  /*06b0*/  BSYNC.RECONVERGENT B0 ;  /* 0x0000000000007941 */ /* 0x000fea0003800200 */
.L_x_6:
[----:B------:R-:W-:Y:S01]  /*06c0*/  UISETP.GE.AND UP0, UPT, UR7, 0x1, UPT ;  /* 0x000000010700788c */ /* 0x000fe2000bf06270 */
[----:B--2---:R-:W-:Y:S02]  /*06d0*/  VIMNMX R8, PT, PT, RZ, R8, !PT ;  /* 0x00000008ff087248 */ /* 0x004fe40007fe0100 */
[----:B------:R-:W-:-:S06]  /*06e0*/  PLOP3.LUT P1, PT, PT, PT, PT, 0x8, 0x80 ;  /* 0x000000000080781c */ /* 0x000fcc0003f2e170 */
[----:B------:R-:W-:Y:S07]  /*06f0*/  BRA.U !UP0, `(.L_x_8) ;  /* 0x00000001082c7547 */ /* 0x000fee000b800000 */
[----:B0-----:R-:W0:Y:S01]  /*0700*/  LDC.64 R4, c[0x0][0x3c8] ;  /* 0x0000f200ff047b82 */ /* 0x001e220000000a00 */
[----:B------:R-:W-:Y:S01]  /*0710*/  BSSY.RECONVERGENT B0, `(.L_x_8) ;  /* 0x0000009000007945 */ /* 0x000fe20003800200 */
[----:B------:R-:W-:-:S07]  /*0720*/  IMAD.MOV.U32 R7, RZ, RZ, RZ ;  /* 0x000000ffff077224 */ /* 0x000fce00078e00ff */
.L_x_9:
[----:B0-----:R-:W-:-:S06]  /*0730*/  IMAD.WIDE.U32 R2, R7, 0x4, R4 ;  /* 0x0000000407027825 */ /* 0x001fcc00078e0004 */
[----:B------:R-:W2:Y:S01]  /*0740*/  LDG.E R3, desc[UR4][R2.64] ;  /* 0x0000000402037981 */ /* 0x000ea2000c1e1900 */
[----:B------:R-:W-:-:S05]  /*0750*/  VIADD R7, R7, 0x1 ;  /* 0x0000000107077836 */ /* 0x000fca0000000000 */
[----:B------:R-:W-:Y:S02]  /*0760*/  ISETP.NE.AND P2, PT, R7, UR7, PT ;  /* 0x0000000707007c0c */ /* 0x000fe4000bf45270 */
[CC--:B--2--5:R-:W-:Y:S02]  /*0770*/  ISETP.NE.AND P3, PT, R0.reuse, R3.reuse, PT ;  /* 0x000000030000720c */ /* 0x0e4fe40003f65270 */
[----:B------:R-:W-:-:S11]  /*0780*/  ISETP.EQ.AND P1, PT, R0, R3, PT ;  /* 0x000000030000720c */ /* 0x000fd60003f22270 */
[----:B------:R-:W-:Y:S05]  /*0790*/  @P2 BRA P3, `(.L_x_9) ;  /* 0xfffffffc00e42947 */ /* 0x000fea000183ffff */
[----:B------:R-:W-:Y:S05]  /*07a0*/  BSYNC.RECONVERGENT B0 ;  /* 0x0000000000007941 */ /* 0x000fea0003800200 */
.L_x_8:
[----:B------:R-:W-:Y:S01]  /*07b0*/  BSSY.RECONVERGENT B0, `(.L_x_10) ;  /* 0x0000007000007945 */ /* 0x000fe20003800200 */
[----:B------:R-:W-:-:S03]  /*07c0*/  VIMNMX R7, PT, PT, R8, 0xff, PT ;  /* 0x000000ff08077848 */ /* 0x000fc60003fe0100 */
[----:B------:R-:W-:Y:S05]  /*07d0*/  @!P0 BRA `(.L_x_11) ;  /* 0x0000000000108947 */ /* 0x000fea0003800000 */
[----:B0-----:R-:W0:Y:S01]  /*07e0*/  LDC.64 R2, c[0x0][0x390] ;  /* 0x0000e400ff027b82 */ /* 0x001e220000000a00 */
[----:B------:R-:W-:Y:S02]  /*07f0*/  IMAD.MOV.U32 R5, RZ, RZ, 0x1 ;  /* 0x00000001ff057424 */ /* 0x000fe400078e00ff */
[----:B0-----:R-:W-:-:S05]  /*0800*/  IMAD.WIDE.U32 R2, R7, 0x4, R2 ;  /* 0x0000000407027825 */ /* 0x001fca00078e0002 */
[----:B------:R1:W-:Y:S02]  /*0810*/  REDG.E.ADD.STRONG.GPU desc[UR4][R2.64], R5 ;  /* 0x000000050200798e */ /* 0x0003e4000c12e104 */
.L_x_11:
[----:B------:R-:W-:Y:S05]  /*0820*/  BSYNC.RECONVERGENT B0 ;  /* 0x0000000000007941 */ /* 0x000fea0003800200 */
.L_x_10:
[----:B------:R-:W-:Y:S05]  /*0830*/  @!P1 EXIT ;  /* 0x000000000000994d */ /* 0x000fea0003800000 */
[----:B01----:R-:W0:Y:S01]  /*0840*/  LDC.64 R2, c[0x0][0x398] ;  /* 0x0000e600ff027b82 */ /* 0x003e220000000a00 */
[----:B------:R-:W-:Y:S02]  /*0850*/  IMAD.MOV.U32 R5, RZ, RZ, 0x1 ;  /* 0x00000001ff057424 */ /* 0x000fe400078e00ff */
[----:B0-----:R-:W-:-:S05]  /*0860*/  IMAD.WIDE.U32 R2, R7, 0x4, R2 ;  /* 0x0000000407027825 */ /* 0x001fca00078e0002 */
[----:B------:R-:W-:Y:S01]  /*0870*/  REDG.E.ADD.STRONG.GPU desc[UR4][R2.64], R5 ;  /* 0x000000050200798e */ /* 0x000fe2000c12e104 */
[----:B------:R-:W-:Y:S05]  /*0880*/  EXIT ;  /* 0x000000000000794d */ /* 0x000fea0003800000 */
        .weak           $__internal_0_$__cuda_sm20_div_rn_f64_full
        .type           $__internal_0_$__cuda_sm20_div_rn_f64_full,@function
        .size           $__internal_0_$__cuda_sm20_div_rn_f64_full,(.L_x_26 - $__internal_0_$__cuda_sm20_div_rn_f64_full)
$__internal_0_$__cuda_sm20_div_rn_f64_full:
[C---:B------:R-:W-:Y:S01]  /*0890*/  FSETP.GEU.AND P0, PT, |R5|.reuse, 1.469367938527859385e-39, PT ;  /* 0x001000000500780b */ /* 0x040fe20003f0e200 */
[----:B------:R-:W-:Y:S01]  /*08a0*/  IMAD.MOV.U32 R16, RZ, RZ, 0x1 ;  /* 0x00000001ff107424 */ /* 0x000fe200078e00ff */
[----:B------:R-:W-:Y:S01]  /*08b0*/  LOP3.LUT R2, R5, 0x800fffff, RZ, 0xc0, !PT ;  /* 0x800fffff05027812 */ /* 0x000fe200078ec0ff */
[----:B------:R-:W-:Y:S01]  /*08c0*/  BSSY.RECONVERGENT B1, `(.L_x_12) ;  /* 0x0000055000017945 */ /* 0x000fe20003800200 */
[C---:B------:R-:W-:Y:S02]  /*08d0*/  FSETP.GEU.AND P2, PT, |R7|.reuse, 1.469367938527859385e-39, PT ;  /* 0x001000000700780b */ /* 0x040fe40003f4e200 */
[----:B------:R-:W-:Y:S01]  /*08e0*/  LOP3.LUT R3, R2, 0x3ff00000, RZ, 0xfc, !PT ;  /* 0x3ff0000002037812 */ /* 0x000fe200078efcff */
[----:B------:R-:W-:Y:S01]  /*08f0*/  IMAD.MOV.U32 R2, RZ, RZ, R4 ;  /* 0x000000ffff027224 */ /* 0x000fe200078e0004 */
[----:B------:R-:W-:Y:S02]  /*0900*/  LOP3.LUT R11, R7, 0x7ff00000, RZ, 0xc0, !PT ;  /* 0x7ff00000070b7812 */ /* 0x000fe400078ec0ff */
[----:B------:R-:W-:-:S03]  /*0910*/  LOP3.LUT R14, R5, 0x7ff00000, RZ, 0xc0, !PT ;  /* 0x7ff00000050e7812 */ /* 0x000fc600078ec0ff */
[----:B------:R-:W-:Y:S01]  /*0920*/  @!P0 DMUL R2, R4, 8.98846567431157953865e+307 ;  /* 0x7fe0000004028828 */ /* 0x000fe20000000000 */
[----:B------:R-:W-:-:S03]  /*0930*/  ISETP.GE.U32.AND P1, PT, R11, R14, PT ;  /* 0x0000000e0b00720c */ /* 0x000fc60003f26070 */
[----:B------:R-:W-:Y:S01]  /*0940*/  @!P2 LOP3.LUT R12, R5, 0x7ff00000, RZ, 0xc0, !PT ;  /* 0x7ff00000050ca812 */ /* 0x000fe200078ec0ff */
[----:B------:R-:W-:Y:S01]  /*0950*/  @!P2 IMAD.MOV.U32 R18, RZ, RZ, RZ ;  /* 0x000000ffff12a224 */ /* 0x000fe200078e00ff */
[----:B------:R-:W0:Y:S02]  /*0960*/  MUFU.RCP64H R17, R3 ;  /* 0x0000000300117308 */ /* 0x000e240000001800 */
[----:B------:R-:W-:Y:S01]  /*0970*/  @!P2 ISETP.GE.U32.AND P3, PT, R11, R12, PT ;  /* 0x0000000c0b00a20c */ /* 0x000fe20003f66070 */
[----:B------:R-:W-:-:S05]  /*0980*/  IMAD.MOV.U32 R12, RZ, RZ, 0x1ca00000 ;  /* 0x1ca00000ff0c7424 */ /* 0x000fca00078e00ff */
[----:B------:R-:W-:-:S04]  /*0990*/  @!P2 SEL R13, R12, 0x63400000, !P3 ;  /* 0x634000000c0da807 */ /* 0x000fc80005800000 */
[----:B------:R-:W-:-:S04]  /*09a0*/  @!P2 LOP3.LUT R13, R13, 0x80000000, R7, 0xf8, !PT ;  /* 0x800000000d0da812 */ /* 0x000fc800078ef807 */
[----:B------:R-:W-:Y:S01]  /*09b0*/  @!P2 LOP3.LUT R19, R13, 0x100000, RZ, 0xfc, !PT ;  /* 0x001000000d13a812 */ /* 0x000fe200078efcff */
[----:B0-----:R-:W-:-:S08]  /*09c0*/  DFMA R8, R16, -R2, 1 ;  /* 0x3ff000001008742b */ /* 0x001fd00000000802 */
[----:B------:R-:W-:-:S08]  /*09d0*/  DFMA R8, R8, R8, R8 ;  /* 0x000000080808722b */ /* 0x000fd00000000008 */
[----:B------:R-:W-:Y:S01]  /*09e0*/  DFMA R16, R16, R8, R16 ;  /* 0x000000081010722b */ /* 0x000fe20000000010 */
[----:B------:R-:W-:Y:S01]  /*09f0*/  SEL R9, R12, 0x63400000, !P1 ;  /* 0x634000000c097807 */ /* 0x000fe20004800000 */
[----:B------:R-:W-:-:S03]  /*0a00*/  IMAD.MOV.U32 R8, RZ, RZ, R6 ;  /* 0x000000ffff087224 */ /* 0x000fc600078e0006 */
[----:B------:R-:W-:-:S03]  /*0a10*/  LOP3.LUT R9, R9, 0x800fffff, R7, 0xf8, !PT ;  /* 0x800fffff09097812 */ /* 0x000fc600078ef807 */
[----:B------:R-:W-:-:S03]  /*0a20*/  DFMA R20, R16, -R2, 1 ;  /* 0x3ff000001014742b */ /* 0x000fc60000000802 */
[----:B------:R-:W-:-:S05]  /*0a30*/  @!P2 DFMA R8, R8, 2, -R18 ;  /* 0x400000000808a82b */ /* 0x000fca0000000812 */
[----:B------:R-:W-:Y:S01]  /*0a40*/  DFMA R16, R16, R20, R16 ;  /* 0x000000141010722b */ /* 0x000fe20000000010 */
[----:B------:R-:W-:Y:S02]  /*0a50*/  IMAD.MOV.U32 R21, RZ, RZ, R11 ;  /* 0x000000ffff157224 */ /* 0x000fe400078e000b */
[----:B------:R-:W-:Y:S01]  /*0a60*/  IMAD.MOV.U32 R20, RZ, RZ, R14 ;  /* 0x000000ffff147224 */ /* 0x000fe200078e000e */
[----:B------:R-:W-:Y:S02]  /*0a70*/  @!P0 LOP3.LUT R20, R3, 0x7ff00000, RZ, 0xc0, !PT ;  /* 0x7ff0000003148812 */ /* 0x000fe400078ec0ff */
[----:B------:R-:W-:Y:S02]  /*0a80*/  @!P2 LOP3.LUT R21, R9, 0x7ff00000, RZ, 0xc0, !PT ;  /* 0x7ff000000915a812 */ /* 0x000fe400078ec0ff */
[----:B------:R-:W-:Y:S01]  /*0a90*/  DMUL R18, R16, R8 ;  /* 0x0000000810127228 */ /* 0x000fe20000000000 */
[----:B------:R-:W-:Y:S02]  /*0aa0*/  VIADD R22, R20, 0xffffffff ;  /* 0xffffffff14167836 */ /* 0x000fe40000000000 */
[----:B------:R-:W-:-:S05]  /*0ab0*/  VIADD R13, R21, 0xffffffff ;  /* 0xffffffff150d7836 */ /* 0x000fca0000000000 */
[----:B------:R-:W-:Y:S01]  /*0ac0*/  DFMA R14, R18, -R2, R8 ;  /* 0x80000002120e722b */ /* 0x000fe20000000008 */
[----:B------:R-:W-:-:S04]  /*0ad0*/  ISETP.GT.U32.AND P0, PT, R13, 0x7feffffe, PT ;  /* 0x7feffffe0d00780c */ /* 0x000fc80003f04070 */
[----:B------:R-:W-:-:S03]  /*0ae0*/  ISETP.GT.U32.OR P0, PT, R22, 0x7feffffe, P0 ;  /* 0x7feffffe1600780c */ /* 0x000fc60000704470 */
[----:B------:R-:W-:-:S10]  /*0af0*/  DFMA R14, R16, R14, R18 ;  /* 0x0000000e100e722b */ /* 0x000fd40000000012 */
[----:B------:R-:W-:Y:S05]  /*0b00*/  @P0 BRA `(.L_x_13) ;  /* 0x00000000006c0947 */ /* 0x000fea0003800000 */
[----:B------:R-:W-:-:S04]  /*0b10*/  LOP3.LUT R16, R5, 0x7ff00000, RZ, 0xc0, !PT ;  /* 0x7ff0000005107812 */ /* 0x000fc800078ec0ff */
[CC--:B------:R-:W-:Y:S02]  /*0b20*/  VIADDMNMX R6, R11.reuse, -R16.reuse, 0xb9600000, !PT ;  /* 0xb96000000b067446 */ /* 0x0c0fe40007800910 */
[----:B------:R-:W-:Y:S02]  /*0b30*/  ISETP.GE.U32.AND P0, PT, R11, R16, PT ;  /* 0x000000100b00720c */ /* 0x000fe40003f06070 */
[----:B------:R-:W-:Y:S02]  /*0b40*/  VIMNMX R6, PT, PT, R6, 0x46a00000, PT ;  /* 0x46a0000006067848 */ /* 0x000fe40003fe0100 */
[----:B------:R-:W-:-:S05]  /*0b50*/  SEL R11, R12, 0x63400000, !P0 ;  /* 0x634000000c0b7807 */ /* 0x000fca0004000000 */
[----:B------:R-:W-:Y:S02]  /*0b60*/  IMAD.IADD R11, R6, 0x1, -R11 ;  /* 0x00000001060b7824 */ /* 0x000fe400078e0a0b */
[----:B------:R-:W-:Y:S02]  /*0b70*/  IMAD.MOV.U32 R6, RZ, RZ, RZ ;  /* 0x000000ffff067224 */ /* 0x000fe400078e00ff */
[----:B------:R-:W-:-:S06]  /*0b80*/  VIADD R7, R11, 0x7fe00000 ;  /* 0x7fe000000b077836 */ /* 0x000fcc0000000000 */
[----:B------:R-:W-:-:S10]  /*0b90*/  DMUL R12, R14, R6 ;  /* 0x000000060e0c7228 */ /* 0x000fd40000000000 */
[----:B------:R-:W-:-:S13]  /*0ba0*/  FSETP.GTU.AND P0, PT, |R13|, 1.469367938527859385e-39, PT ;  /* 0x001000000d00780b */ /* 0x000fda0003f0c200 */
[----:B------:R-:W-:Y:S05]  /*0bb0*/  @P0 BRA `(.L_x_14) ;  /* 0x0000000000940947 */ /* 0x000fea0003800000 */
[----:B------:R-:W-:Y:S01]  /*0bc0*/  DFMA R2, R14, -R2, R8 ;  /* 0x800000020e02722b */ /* 0x000fe20000000008 */
[----:B------:R-:W-:-:S09]  /*0bd0*/  IMAD.MOV.U32 R6, RZ, RZ, RZ ;  /* 0x000000ffff067224 */ /* 0x000fd200078e00ff */
[C---:B------:R-:W-:Y:S02]  /*0be0*/  FSETP.NEU.AND P0, PT, R3.reuse, RZ, PT ;  /* 0x000000ff0300720b */ /* 0x040fe40003f0d000 */
[----:B------:R-:W-:-:S04]  /*0bf0*/  LOP3.LUT R5, R3, 0x80000000, R5, 0x48, !PT ;  /* 0x8000000003057812 */ /* 0x000fc800078e4805 */
[----:B------:R-:W-:-:S07]  /*0c00*/  LOP3.LUT R7, R5, R7, RZ, 0xfc, !PT ;  /* 0x0000000705077212 */ /* 0x000fce00078efcff */
[----:B------:R-:W-:Y:S05]  /*0c10*/  @!P0 BRA `(.L_x_14) ;  /* 0x00000000007c8947 */ /* 0x000fea0003800000 */
[----:B------:R-:W-:Y:S01]  /*0c20*/  IMAD.MOV R3, RZ, RZ, -R11 ;  /* 0x000000ffff037224 */ /* 0x000fe200078e0a0b */
[----:B------:R-:W-:Y:S01]  /*0c30*/  DMUL.RP R6, R14, R6 ;  /* 0x000000060e067228 */ /* 0x000fe20000008000 */
[----:B------:R-:W-:-:S06]  /*0c40*/  IMAD.MOV.U32 R2, RZ, RZ, RZ ;  /* 0x000000ffff027224 */ /* 0x000fcc00078e00ff */
[----:B------:R-:W-:-:S03]  /*0c50*/  DFMA R2, R12, -R2, R14 ;  /* 0x800000020c02722b */ /* 0x000fc6000000000e */
[----:B------:R-:W-:-:S03]  /*0c60*/  LOP3.LUT R5, R7, R5, RZ, 0x3c, !PT ;  /* 0x0000000507057212 */ /* 0x000fc600078e3cff */
[----:B------:R-:W-:-:S04]  /*0c70*/  IADD3 R2, PT, PT, -R11, -0x43300000, RZ ;  /* 0xbcd000000b027810 */ /* 0x000fc80007ffe1ff */
[----:B------:R-:W-:-:S04]  /*0c80*/  FSETP.NEU.AND P0, PT, |R3|, R2, PT ;  /* 0x000000020300720b */ /* 0x000fc80003f0d200 */
[----:B------:R-:W-:Y:S02]  /*0c90*/  FSEL R12, R6, R12, !P0 ;  /* 0x0000000c060c7208 */ /* 0x000fe40004000000 */
[----:B------:R-:W-:Y:S01]  /*0ca0*/  FSEL R13, R5, R13, !P0 ;  /* 0x0000000d050d7208 */ /* 0x000fe20004000000 */
[----:B------:R-:W-:Y:S06]  /*0cb0*/  BRA `(.L_x_14) ;  /* 0x0000000000547947 */ /* 0x000fec0003800000 */
.L_x_13:
[----:B------:R-:W-:-:S14]  /*0cc0*/  DSETP.NAN.AND P0, PT, R6, R6, PT ;  /* 0x000000060600722a */ /* 0x000fdc0003f08000 */
[----:B------:R-:W-:Y:S05]  /*0cd0*/  @P0 BRA `(.L_x_15) ;  /* 0x0000000000440947 */ /* 0x000fea0003800000 */
[----:B------:R-:W-:-:S14]  /*0ce0*/  DSETP.NAN.AND P0, PT, R4, R4, PT ;  /* 0x000000040400722a */ /* 0x000fdc0003f08000 */
[----:B------:R-:W-:Y:S05]  /*0cf0*/  @P0 BRA `(.L_x_16) ;  /* 0x0000000000300947 */ /* 0x000fea0003800000 */
[----:B------:R-:W-:Y:S01]  /*0d00*/  ISETP.NE.AND P0, PT, R21, R20, PT ;  /* 0x000000141500720c */ /* 0x000fe20003f05270 */
[----:B------:R-:W-:Y:S02]  /*0d10*/  IMAD.MOV.U32 R12, RZ, RZ, 0x0 ;  /* 0x00000000ff0c7424 */ /* 0x000fe400078e00ff */
[----:B------:R-:W-:-:S10]  /*0d20*/  IMAD.MOV.U32 R13, RZ, RZ, -0x80000 ;  /* 0xfff80000ff0d7424 */ /* 0x000fd400078e00ff */
[----:B------:R-:W-:Y:S05]  /*0d30*/  @!P0 BRA `(.L_x_14) ;  /* 0x0000000000348947 */ /* 0x000fea0003800000 */
[----:B------:R-:W-:Y:S02]  /*0d40*/  ISETP.NE.AND P0, PT, R21, 0x7ff00000, PT ;  /* 0x7ff000001500780c */ /* 0x000fe40003f05270 */
[----:B------:R-:W-:Y:S02]  /*0d50*/  LOP3.LUT R13, R7, 0x80000000, R5, 0x48, !PT ;  /* 0x80000000070d7812 */ /* 0x000fe400078e4805 */
[----:B------:R-:W-:-:S13]  /*0d60*/  ISETP.EQ.OR P0, PT, R20, RZ, !P0 ;  /* 0x000000ff1400720c */ /* 0x000fda0004702670 */
[----:B------:R-:W-:Y:S01]  /*0d70*/  @P0 LOP3.LUT R2, R13, 0x7ff00000, RZ, 0xfc, !PT ;  /* 0x7ff000000d020812 */ /* 0x000fe200078efcff */
[----:B------:R-:W-:Y:S02]  /*0d80*/  @!P0 IMAD.MOV.U32 R12, RZ, RZ, RZ ;  /* 0x000000ffff0c8224 */ /* 0x000fe400078e00ff */
[----:B------:R-:W-:Y:S02]  /*0d90*/  @P0 IMAD.MOV.U32 R12, RZ, RZ, RZ ;  /* 0x000000ffff0c0224 */ /* 0x000fe400078e00ff */
[----:B------:R-:W-:Y:S01]  /*0da0*/  @P0 IMAD.MOV.U32 R13, RZ, RZ, R2 ;  /* 0x000000ffff0d0224 */ /* 0x000fe200078e0002 */
[----:B------:R-:W-:Y:S06]  /*0db0*/  BRA `(.L_x_14) ;  /* 0x0000000000147947 */ /* 0x000fec0003800000 */
.L_x_16:
[----:B------:R-:W-:Y:S01]  /*0dc0*/  LOP3.LUT R13, R5, 0x80000, RZ, 0xfc, !PT ;  /* 0x00080000050d7812 */ /* 0x000fe200078efcff */
[----:B------:R-:W-:Y:S01]  /*0dd0*/  IMAD.MOV.U32 R12, RZ, RZ, R4 ;  /* 0x000000ffff0c7224 */ /* 0x000fe200078e0004 */
[----:B------:R-:W-:Y:S06]  /*0de0*/  BRA `(.L_x_14) ;  /* 0x0000000000087947 */ /* 0x000fec0003800000 */
.L_x_15:
[----:B------:R-:W-:Y:S01]  /*0df0*/  LOP3.LUT R13, R7, 0x80000, RZ, 0xfc, !PT ;  /* 0x00080000070d7812 */ /* 0x000fe200078efcff */
[----:B------:R-:W-:-:S07]  /*0e00*/  IMAD.MOV.U32 R12, RZ, RZ, R6 ;  /* 0x000000ffff0c7224 */ /* 0x000fce00078e0006 */
.L_x_14:
[----:B------:R-:W-:Y:S05]  /*0e10*/  BSYNC.RECONVERGENT B1 ;  /* 0x0000000000017941 */ /* 0x000fea0003800200 */
.L_x_12:
[----:B------:R-:W-:Y:S02]  /*0e20*/  IMAD.MOV.U32 R11, RZ, RZ, 0x0 ;  /* 0x00000000ff0b7424 */ /* 0x000fe400078e00ff */
[----:B------:R-:W-:Y:S02]  /*0e30*/  IMAD.MOV.U32 R2, RZ, RZ, R12 ;  /* 0x000000ffff027224 */ /* 0x000fe400078e000c */
[----:B------:R-:W-:Y:S01]  /*0e40*/  IMAD.MOV.U32 R3, RZ, RZ, R13 ;  /* 0x000000ffff037224 */ /* 0x000fe200078e000d */
[----:B------:R-:W-:Y:S06]  /*0e50*/  RET.REL.NODEC R10 `(_Z28normalizeAndComputeHistogramPdPiS0_S0_iddS0_iS0_i) ;  /* 0xfffffff00a687950 */ /* 0x000fec0003c3ffff */
.L_x_17:
[----:B------:R-:W-:-:S00]  /*0e60*/  BRA `(.L_x_17) ;  /* 0xfffffffc00fc7947 */ /* 0x000fc0000383ffff */
[----:B------:R-:W-:-:S00]  /*0e70*/  NOP ;  /* 0x0000000000007918 */ /* 0x000fc00000000000 */
        /* <DEDUP_REMOVED lines=8> */
.L_x_26:


//--------------------- .text._Z20computeMeanAndStdDevPdiS_S_ --------------------------
	.section	.text._Z20computeMeanAndStdDevPdiS_S_,"ax",@progbits
	.align	128
        .global         _Z20computeMeanAndStdDevPdiS_S_
        .type           _Z20computeMeanAndStdDevPdiS_S_,@function
        .size           _Z20computeMeanAndStdDevPdiS_S_,(.L_x_28 - _Z20computeMeanAndStdDevPdiS_S_)
        .other          _Z20computeMeanAndStdDevPdiS_S_,@"STO_CUDA_ENTRY STV_DEFAULT"
_Z20computeMeanAndStdDevPdiS_S_:
.text._Z20computeMeanAndStdDevPdiS_S_:
[----:B------:R-:W-:Y:S01]  /*0000*/  LDC R1, c[0x0][0x37c] ;  /* 0x0000df00ff017b82 */ /* 0x000fe20000000800 */
[----:B------:R-:W0:Y:S07]  /*0010*/  S2R R3, SR_TID.X ;  /* 0x0000000000037919 */ /* 0x000e2e0000002100 */
[----:B------:R-:W0:Y:S01]  /*0020*/  S2UR UR4, SR_CTAID.X ;  /* 0x00000000000479c3 */ /* 0x000e220000002500 */
[----:B------:R-:W1:Y:S01]  /*0030*/  LDCU UR5, c[0x0][0x388] ;  /* 0x00007100ff0577ac */ /* 0x000e620008000800 */
[----:B------:R-:W-:Y:S01]  /*0040*/  CS2R R6, SRZ ;  /* 0x0000000000067805 */ /* 0x000fe2000001ff00 */
[----:B------:R-:W2:Y:S05]  /*0050*/  LDCU.64 UR6, c[0x0][0x358] ;  /* 0x00006b00ff0677ac */ /* 0x000eaa0008000a00 */
[----:B------:R-:W0:Y:S02]  /*0060*/  LDC R2, c[0x0][0x360] ;  /* 0x0000d800ff027b82 */ /* 0x000e240000000800 */
[----:B0-----:R-:W-:-:S05]  /*0070*/  IMAD R9, R2, UR4, R3 ;  /* 0x0000000402097c24 */ /* 0x001fca000f8e0203 */
[----:B-1----:R-:W-:-:S13]  /*0080*/  ISETP.GE.AND P0, PT, R9, UR5, PT ;  /* 0x0000000509007c0c */ /* 0x002fda000bf06270 */
[----:B------:R-:W0:Y:S02]  /*0090*/  @!P0 LDC.64 R4, c[0x0][0x380] ;  /* 0x0000e000ff048b82 */ /* 0x000e240000000a00 */
[----:B0-----:R-:W-:-:S05]  /*00a0*/  @!P0 IMAD.WIDE R4, R9, 0x8, R4 ;  /* 0x0000000809048825 */ /* 0x001fca00078e0204 */
[----:B--2---:R-:W2:Y:S01]  /*00b0*/  @!P0 LDG.E.64 R6, desc[UR6][R4.64] ;  /* 0x0000000604068981 */ /* 0x004ea2000c1e1b00 */
[----:B------:R-:W-:Y:S02]  /*00c0*/  MOV R0, 0x400 ;  /* 0x0000040000007802 */ /* 0x000fe40000000f00 */
[----:B------:R-:W-:Y:S01]  /*00d0*/  CS2R R8, SRZ ;  /* 0x0000000000087805 */ /* 0x000fe2000001ff00 */
[----:B------:R-:W0:Y:S02]  /*00e0*/  S2R R11, SR_CgaCtaId ;  /* 0x00000000000b7919 */ /* 0x000e240000008800 */
[----:B0-----:R-:W-:-:S05]  /*00f0*/  LEA R10, R11, R0, 0x18 ;  /* 0x000000000b0a7211 */ /* 0x001fca00078ec0ff */
[C-C-:B------:R-:W-:Y:S02]  /*0100*/  IMAD R0, R2.reuse, 0x8, R10.reuse ;  /* 0x0000000802007824 */ /* 0x140fe400078e020a */
[C---:B------:R-:W-:Y:S02]  /*0110*/  IMAD R11, R3.reuse, 0x8, R10 ;  /* 0x00000008030b7824 */ /* 0x040fe400078e020a */
[----:B------:R-:W-:Y:S01]  /*0120*/  IMAD R13, R3, 0x8, R0 ;  /* 0x00000008030d7824 */ /* 0x000fe200078e0200 */
[----:B--2---:R-:W-:Y:S01]  /*0130*/  @!P0 DMUL R8, R6, R6 ;  /* 0x0000000606088228 */ /* 0x004fe20000000000 */
[----:B------:R-:W-:Y:S01]  /*0140*/  ISETP.GE.U32.AND P0, PT, R2, 0x2, PT ;  /* 0x000000020200780c */ /* 0x000fe20003f06070 */
[----:B------:R0:W-:Y:S05]  /*0150*/  STS.64 [R11], R6 ;  /* 0x000000060b007388 */ /* 0x0001ea0000000a00 */
[----:B------:R0:W-:Y:S01]  /*0160*/  STS.64 [R13], R8 ;  /* 0x000000080d007388 */ /* 0x0001e20000000a00 */
[----:B------:R-:W-:Y:S06]  /*0170*/  BAR.SYNC.DEFER_BLOCKING 0x0 ;  /* 0x0000000000007b1d */ /* 0x000fec0000010000 */
[----:B------:R-:W-:Y:S05]  /*0180*/  @!P0 BRA `(.L_x_18) ;  /* 0x00000000004c8947 */ /* 0x000fea0003800000 */
.L_x_21:
[----:B------:R-:W-:Y:S01]  /*0190*/  SHF.R.U32.HI R14, RZ, 0x1, R2 ;  /* 0x00000001ff0e7819 */ /* 0x000fe20000011602 */
[----:B------:R-:W-:Y:S03]  /*01a0*/  BSSY.RECONVERGENT B0, `(.L_x_19) ;  /* 0x000000d000007945 */ /* 0x000fe60003800200 */
[----:B------:R-:W-:-:S13]  /*01b0*/  ISETP.GE.U32.AND P0, PT, R3, R14, PT ;  /* 0x0000000e0300720c */ /* 0x000fda0003f06070 */
[----:B-1----:R-:W-:Y:S05]  /*01c0*/  @P0 BRA `(.L_x_20) ;  /* 0x0000000000280947 */ /* 0x002fea0003800000 */
[C---:B------:R-:W-:Y:S01]  /*01d0*/  IMAD R10, R14.reuse, 0x8, R11 ;  /* 0x000000080e0a7824 */ /* 0x040fe200078e020b */
[----:B0-----:R-:W-:Y:S01]  /*01e0*/  LDS.64 R6, [R11] ;  /* 0x000000000b067984 */ /* 0x001fe20000000a00 */
[----:B------:R-:W-:-:S03]  /*01f0*/  IMAD R12, R14, 0x8, R13 ;  /* 0x000000080e0c7824 */ /* 0x000fc600078e020d */
[----:B------:R-:W0:Y:S02]  /*0200*/  LDS.64 R4, [R10] ;  /* 0x000000000a047984 */ /* 0x000e240000000a00 */
[----:B0-----:R-:W-:-:S07]  /*0210*/  DADD R4, R4, R6 ;  /* 0x0000000004047229 */ /* 0x001fce0000000006 */
[----:B------:R-:W-:Y:S04]  /*0220*/  STS.64 [R11], R4 ;  /* 0x000000040b007388 */ /* 0x000fe80000000a00 */
[----:B------:R-:W-:Y:S04]  /*0230*/  LDS.64 R6, [R12] ;  /* 0x000000000c067984 */ /* 0x000fe80000000a00 */
[----:B------:R-:W0:Y:S02]  /*0240*/  LDS.64 R8, [R13] ;  /* 0x000000000d087984 */ /* 0x000e240000000a00 */
[----:B0-----:R-:W-:-:S07]  /*0250*/  DADD R6, R6, R8 ;  /* 0x0000000006067229 */ /* 0x001fce0000000008 */
[----:B------:R1:W-:Y:S04]  /*0260*/  STS.64 [R13], R6 ;  /* 0x000000060d007388 */ /* 0x0003e80000000a00 */
.L_x_20:
[----:B------:R-:W-:Y:S05]  /*0270*/  BSYNC.RECONVERGENT B0 ;  /* 0x0000000000007941 */ /* 0x000fea0003800200 */
.L_x_19:
[----:B------:R-:W-:Y:S01]  /*0280*/  BAR.SYNC.DEFER_BLOCKING 0x0 ;  /* 0x0000000000007b1d */ /* 0x000fe20000010000 */
[----:B------:R-:W-:Y:S01]  /*0290*/  ISETP.GT.U32.AND P0, PT, R2, 0x3, PT ;  /* 0x000000030200780c */ /* 0x000fe20003f04070 */
[----:B------:R-:W-:-:S12]  /*02a0*/  IMAD.MOV.U32 R2, RZ, RZ, R14 ;  /* 0x000000ffff027224 */ /* 0x000fd800078e000e */
[----:B------:R-:W-:Y:S05]  /*02b0*/  @P0 BRA `(.L_x_21) ;  /* 0xfffffffc00b40947 */ /* 0x000fea000383ffff */
.L_x_18:
[----:B------:R-:W-:-:S13]  /*02c0*/  ISETP.NE.AND P0, PT, R3, RZ, PT ;  /* 0x000000ff0300720c */ /* 0x000fda0003f05270 */
[----:B------:R-:W-:Y:S05]  /*02d0*/  @P0 EXIT ;  /* 0x000000000000094d */ /* 0x000fea0003800000 */
[----:B------:R-:W0:Y:S02]  /*02e0*/  LDC.64 R4, c[0x0][0x390] ;  /* 0x0000e400ff047b82 */ /* 0x000e240000000a00 */
[----:B0-----:R0:W5:Y:S06]  /*02f0*/  LDG.E.64 R8, desc[UR6][R4.64] ;  /* 0x0000000604087981 */ /* 0x00116c000c1e1b00 */
[----:B------:R-:W2:Y:S01]  /*0300*/  S2UR UR5, SR_CgaCtaId ;  /* 0x00000000000579c3 */ /* 0x000ea20000008800 */
[----:B------:R-:W-:Y:S01]  /*0310*/  UMOV UR4, 0x400 ;  /* 0x0000040000047882 */ /* 0x000fe20000000000 */
[----:B------:R-:W-:Y:S01]  /*0320*/  BSSY B0, `(.L_x_22) ;  /* 0x000000b000007945 */ /* 0x000fe20003800000 */
[----:B--2---:R-:W-:-:S09]  /*0330*/  ULEA UR4, UR5, UR4, 0x18 ;  /* 0x0000000405047291 */ /* 0x004fd2000f8ec0ff */
[----:B0-----:R-:W2:Y:S03]  /*0340*/  LDS.64 R2, [UR4] ;  /* 0x00000004ff027984 */ /* 0x001ea60008000a00 */
.L_x_23:
[----:B--2--5:R-:W-:Y:S01]  /*0350*/  DADD R10, R2, R8 ;  /* 0x00000000020a7229 */ /* 0x024fe20000000008 */
[----:B------:R-:W-:Y:S09]  /*0360*/  YIELD ;  /* 0x0000000000007946 */ /* 0x000ff20003800000 */
[----:B------:R-:W2:Y:S02]  /*0370*/  ATOMG.E.CAS.64.STRONG.GPU PT, R10, [R4], R8, R10 ;  /* 0x00000008040a73a9 */ /* 0x000ea400001ee50a */
[----:B--2---:R-:W-:Y:S01]  /*0380*/  ISETP.NE.U32.AND P0, PT, R8, R10, PT ;  /* 0x0000000a0800720c */ /* 0x004fe20003f05070 */
[----:B------:R-:W-:-:S03]  /*0390*/  IMAD.MOV.U32 R8, RZ, RZ, R10 ;  /* 0x000000ffff087224 */ /* 0x000fc600078e000a */
[----:B------:R-:W-:Y:S01]  /*03a0*/  ISETP.NE.AND.EX P0, PT, R9, R11, PT, P0 ;  /* 0x0000000b0900720c */ /* 0x000fe20003f05300 */
[----:B------:R-:W-:-:S12]  /*03b0*/  IMAD.MOV.U32 R9, RZ, RZ, R11 ;  /* 0x000000ffff097224 */ /* 0x000fd800078e000b */
[----:B------:R-:W-:Y:S05]  /*03c0*/  @P0 BRA `(.L_x_23) ;  /* 0xfffffffc00e00947 */ /* 0x000fea000383ffff */
[----:B------:R-:W-:Y:S05]  /*03d0*/  BSYNC B0 ;  /* 0x0000000000007941 */ /* 0x000fea0003800000 */
.L_x_22:
[----:B------:R-:W0:Y:S01]  /*03e0*/  LDC.64 R4, c[0x0][0x398] ;  /* 0x0000e600ff047b82 */ /* 0x000e220000000a00 */
[----:B------:R2:W3:Y:S04]  /*03f0*/  LDS.64 R2, [R0] ;  /* 0x0000000000027984 */ /* 0x0004e80000000a00 */
[----:B0--3--:R2:W5:Y:S02]  /*0400*/  LDG.E.64 R8, desc[UR6][R4.64] ;  /* 0x0000000604087981 */ /* 0x009564000c1e1b00 */
.L_x_24:
[----:B-----5:R-:W-:Y:S01]  /*0410*/  DADD R10, R2, R8 ;  /* 0x00000000020a7229 */ /* 0x020fe20000000008 */
[----:B------:R-:W-:Y:S09]  /*0420*/  YIELD ;  /* 0x0000000000007946 */ /* 0x000ff20003800000 */
[----:B------:R-:W3:Y:S02]  /*0430*/  ATOMG.E.CAS.64.STRONG.GPU PT, R10, [R4], R8, R10 ;  /* 0x00000008040a73a9 */ /* 0x000ee400001ee50a */
[----:B---3--:R-:W-:Y:S01]  /*0440*/  ISETP.NE.U32.AND P0, PT, R8, R10, PT ;  /* 0x0000000a0800720c */ /* 0x008fe20003f05070 */
[----:B------:R-:W-:-:S03]  /*0450*/  IMAD.MOV.U32 R8, RZ, RZ, R10 ;  /* 0x000000ffff087224 */ /* 0x000fc600078e000a */
[----:B------:R-:W-:Y:S01]  /*0460*/  ISETP.NE.AND.EX P0, PT, R9, R11, PT, P0 ;  /* 0x0000000b0900720c */ /* 0x000fe20003f05300 */
[----:B------:R-:W-:-:S12]  /*0470*/  IMAD.MOV.U32 R9, RZ, RZ, R11 ;  /* 0x000000ffff097224 */ /* 0x000fd800078e000b */
[----:B------:R-:W-:Y:S05]  /*0480*/  @P0 BRA `(.L_x_24) ;  /* 0xfffffffc00e00947 */ /* 0x000fea000383ffff */
[----:B------:R-:W-:Y:S05]  /*0490*/  EXIT ;  /* 0x000000000000794d */ /* 0x000fea0003800000 */
.L_x_25:
        /* <DEDUP_REMOVED lines=14> */
.L_x_28:


//--------------------- .nv.shared._Z28normalizeAndComputeHistogramPdPiS0_S0_iddS0_iS0_i --------------------------
	.section	.nv.shared._Z28normalizeAndComputeHistogramPdPiS0_S0_iddS0_iS0_i,"aw",@nobits
	.sectionflags	@""
	.align	16
	.zero		1024


//--------------------- .nv.shared.reserved.0     --------------------------
	.section	.nv.shared.reserved.0,"aw",@nobits
	.weak		__nv_reservedSMEM_offset_0_alias
	.size		__nv_reservedSMEM_offset_0_alias, 0, 64
	.other		__nv_reservedSMEM_offset_0_alias,@"STO_CUDA_RESERVED_SHARED STV_DEFAULT"
__nv_reservedSMEM_offset_0_alias:
	.zero		0
	.zero		64


//--------------------- .nv.shared._Z20computeMeanAndStdDevPdiS_S_ --------------------------
	.section	.nv.shared._Z20computeMeanAndStdDevPdiS_S_,"aw",@nobits
	.sectionflags	@""
	.align	16
	.zero		1024


//--------------------- .nv.constant0._Z28normalizeAndComputeHistogramPdPiS0_S0_iddS0_iS0_i --------------------------
	.section	.nv.constant0._Z28normalizeAndComputeHistogramPdPiS0_S0_iddS0_iS0_i,"a",@progbits
	.sectionflags	@""
	.align	4
.nv.constant0._Z28normalizeAndComputeHistogramPdPiS0_S0_iddS0_iS0_i:
	.zero		980


//--------------------- .nv.constant0._Z20computeMeanAndStdDevPdiS_S_ --------------------------
	.section	.nv.constant0._Z20computeMeanAndStdDevPdiS_S_,"a",@progbits
	.sectionflags	@""
	.align	4
.nv.constant0._Z20computeMeanAndStdDevPdiS_S_:
	.zero		928


//--------------------- SYMBOLS --------------------------

	.type		.nv.reservedSmem.offset0,@object
	.size		.nv.reservedSmem.offset0,0x4
	.type		.nv.reservedSmem.cap,@object
	.size		.nv.reservedSmem.cap,0x4
